//
// Generated by NVIDIA NVVM Compiler
//
// Compiler Build ID: CL-36424714
// Cuda compilation tools, release 13.0, V13.0.88
// Based on NVVM 20.0.0
//

.version 9.0
.target sm_100
.address_size 64

	// .globl	_Z21argmax_partial_kernelPfiS_Pi
.extern .shared .align 16 .b8 s_mem[];

.visible .entry _Z21argmax_partial_kernelPfiS_Pi(
	.param .u64 .ptr .align 1 _Z21argmax_partial_kernelPfiS_Pi_param_0,
	.param .u32 _Z21argmax_partial_kernelPfiS_Pi_param_1,
	.param .u64 .ptr .align 1 _Z21argmax_partial_kernelPfiS_Pi_param_2,
	.param .u64 .ptr .align 1 _Z21argmax_partial_kernelPfiS_Pi_param_3
)
{
	.reg .pred 	%p<7>;
	.reg .b32 	%r<23>;
	.reg .b32 	%f<8>;
	.reg .b64 	%rd<12>;

	ld.param.u64 	%rd1, [_Z21argmax_partial_kernelPfiS_Pi_param_0];
	ld.param.u32 	%r13, [_Z21argmax_partial_kernelPfiS_Pi_param_1];
	ld.param.u64 	%rd2, [_Z21argmax_partial_kernelPfiS_Pi_param_2];
	ld.param.u64 	%rd3, [_Z21argmax_partial_kernelPfiS_Pi_param_3];
	mov.u32 	%r22, %ntid.x;
	mov.u32 	%r2, %tid.x;
	mov.u32 	%r3, %ctaid.x;
	mad.lo.s32 	%r4, %r3, %r22, %r2;
	setp.ge.s32 	%p1, %r4, %r13;
	mov.f32 	%f7, 0fFF7FFFFF;
	mov.b32 	%r21, -1;
	@%p1 bra 	$L__BB0_2;
	cvta.to.global.u64 	%rd4, %rd1;
	mul.wide.s32 	%rd5, %r4, 4;
	add.s64 	%rd6, %rd4, %rd5;
	ld.global.f32 	%f7, [%rd6];
	mov.u32 	%r21, %r4;
$L__BB0_2:
	shl.b32 	%r14, %r22, 2;
	mov.u32 	%r15, s_mem;
	add.s32 	%r6, %r15, %r14;
	shl.b32 	%r16, %r2, 2;
	add.s32 	%r7, %r15, %r16;
	st.shared.f32 	[%r7], %f7;
	add.s32 	%r8, %r6, %r16;
	st.shared.u32 	[%r8], %r21;
	bar.sync 	0;
	setp.lt.u32 	%p2, %r22, 2;
	@%p2 bra 	$L__BB0_7;
$L__BB0_3:
	mov.u32 	%r9, %r22;
	shr.u32 	%r22, %r9, 1;
	setp.ge.u32 	%p3, %r2, %r22;
	@%p3 bra 	$L__BB0_6;
	shl.b32 	%r11, %r22, 2;
	add.s32 	%r17, %r7, %r11;
	ld.shared.f32 	%f3, [%r17];
	ld.shared.f32 	%f5, [%r7];
	setp.leu.f32 	%p4, %f3, %f5;
	@%p4 bra 	$L__BB0_6;
	st.shared.f32 	[%r7], %f3;
	add.s32 	%r18, %r8, %r11;
	ld.shared.u32 	%r19, [%r18];
	st.shared.u32 	[%r8], %r19;
$L__BB0_6:
	bar.sync 	0;
	setp.gt.u32 	%p5, %r9, 3;
	@%p5 bra 	$L__BB0_3;
$L__BB0_7:
	setp.ne.s32 	%p6, %r2, 0;
	@%p6 bra 	$L__BB0_9;
	ld.shared.f32 	%f6, [s_mem];
	cvta.to.global.u64 	%rd7, %rd2;
	mul.wide.u32 	%rd8, %r3, 4;
	add.s64 	%rd9, %rd7, %rd8;
	st.global.f32 	[%rd9], %f6;
	ld.shared.u32 	%r20, [%r6];
	cvta.to.global.u64 	%rd10, %rd3;
	add.s64 	%rd11, %rd10, %rd8;
	st.global.u32 	[%rd11], %r20;
$L__BB0_9:
	ret;

}


// ===== COMPILED SASS (sm_100) =====

	.target	sm_100

	.elftype	@"ET_EXEC"


//--------------------- .note.nv.tkinfo           --------------------------
	.section	.note.nv.tkinfo,"",@"SHT_NOTE"
	.sectionflags	@"SHF_NOTE_NV_TKINFO"
	.tkinfo
        /*0018*/ 	.word	0x00000002
        /*0030*/ 	.string	""
        /*0030*/ 	.string	"ptxas"
        /*0030*/ 	.string	"Cuda compilation tools, release 13.0, V13.0.88"
        /*0030*/ 	.string	"Build cuda_13.0.r13.0/compiler.36424714_0"
        /*0030*/ 	.string	"-arch sm_100 -m 64 "



//--------------------- .note.nv.cuinfo           --------------------------
	.section	.note.nv.cuinfo,"",@"SHT_NOTE"
	.sectionflags	@"SHF_NOTE_NV_CUINFO"
        /*0018*/ 	.short	0x0002
        /*001a*/ 	.short	0x0064
        /*001c*/ 	.short	0x0082
	.zero		2


//--------------------- .nv.info                  --------------------------
	.section	.nv.info,"",@"SHT_CUDA_INFO"
	.align	4


	//----- nvinfo : EIATTR_REGCOUNT
	.align		4
        /*0000*/ 	.byte	0x04, 0x2f
        /*0002*/ 	.short	(.L_1 - .L_0)
	.align		4
.L_0:
        /*0004*/ 	.word	index@(_Z21argmax_partial_kernelPfiS_Pi)
        /*0008*/ 	.word	0x0000000e


	//----- nvinfo : EIATTR_FRAME_SIZE
	.align		4
.L_1:
        /*000c*/ 	.byte	0x04, 0x11
        /*000e*/ 	.short	(.L_3 - .L_2)
	.align		4
.L_2:
        /*0010*/ 	.word	index@(_Z21argmax_partial_kernelPfiS_Pi)
        /*0014*/ 	.word	0x00000000


	//----- nvinfo : EIATTR_MIN_STACK_SIZE
	.align		4
.L_3:
        /*0018*/ 	.byte	0x04, 0x12
        /*001a*/ 	.short	(.L_5 - .L_4)
	.align		4
.L_4:
        /*001c*/ 	.word	index@(_Z21argmax_partial_kernelPfiS_Pi)
        /*0020*/ 	.word	0x00000000
.L_5:


//--------------------- .nv.compat                --------------------------
	.section	.nv.compat,"",@"SHT_CUDA_COMPAT_INFO"
	.align	4
        /*0000*/ 	.byte	0x02, 0x09, 0x00, 0x00, 0x02, 0x02, 0x01, 0x00, 0x02, 0x05, 0x05, 0x00, 0x03, 0x07, 0x01, 0x01
        /*0010*/ 	.byte	0x02, 0x03, 0x00, 0x00, 0x02, 0x06, 0x01, 0x00, 0x04, 0x0b, 0x08, 0x00, 0x09, 0x00, 0x00, 0x00
        /*0020*/ 	.byte	0x00, 0x00, 0x00, 0x00


//--------------------- .nv.info._Z21argmax_partial_kernelPfiS_Pi --------------------------
	.section	.nv.info._Z21argmax_partial_kernelPfiS_Pi,"",@"SHT_CUDA_INFO"
	.sectionflags	@""
	.align	4


	//----- nvinfo : EIATTR_CUDA_API_VERSION
	.align		4
        /*0000*/ 	.byte	0x04, 0x37
        /*0002*/ 	.short	(.L_7 - .L_6)
.L_6:
        /*0004*/ 	.word	0x00000082


	//----- nvinfo : EIATTR_KPARAM_INFO
	.align		4
.L_7:
        /*0008*/ 	.byte	0x04, 0x17
        /*000a*/ 	.short	(.L_9 - .L_8)
.L_8:
        /*000c*/ 	.word	0x00000000
        /*0010*/ 	.short	0x0003
        /*0012*/ 	.short	0x0018
        /*0014*/ 	.byte	0x00, 0xf5, 0x21, 0x00


	//----- nvinfo : EIATTR_KPARAM_INFO
	.align		4
.L_9:
        /*0018*/ 	.byte	0x04, 0x17
        /*001a*/ 	.short	(.L_11 - .L_10)
.L_10:
        /*001c*/ 	.word	0x00000000
        /*0020*/ 	.short	0x0002
        /*0022*/ 	.short	0x0010
        /*0024*/ 	.byte	0x00, 0xf5, 0x21, 0x00


	//----- nvinfo : EIATTR_KPARAM_INFO
	.align		4
.L_11:
        /*0028*/ 	.byte	0x04, 0x17
        /*002a*/ 	.short	(.L_13 - .L_12)
.L_12:
        /*002c*/ 	.word	0x00000000
        /*0030*/ 	.short	0x0001
        /*0032*/ 	.short	0x0008
        /*0034*/ 	.byte	0x00, 0xf0, 0x11, 0x00


	//----- nvinfo : EIATTR_KPARAM_INFO
	.align		4
.L_13:
        /*0038*/ 	.byte	0x04, 0x17
        /*003a*/ 	.short	(.L_15 - .L_14)
.L_14:
        /*003c*/ 	.word	0x00000000
        /*0040*/ 	.short	0x0000
        /*0042*/ 	.short	0x0000
        /*0044*/ 	.byte	0x00, 0xf5, 0x21, 0x00


	//----- nvinfo : EIATTR_SPARSE_MMA_MASK
	.align		4
.L_15:
        /*0048*/ 	.byte	0x03, 0x50
        /*004a*/ 	.short	0x0000


	//----- nvinfo : EIATTR_MAXREG_COUNT
	.align		4
        /*004c*/ 	.byte	0x03, 0x1b
        /*004e*/ 	.short	0x00ff


	//----- nvinfo : EIATTR_NUM_BARRIERS
	.align		4
        /*0050*/ 	.byte	0x02, 0x4c
        /*0052*/ 	.byte	0x01
	.zero		1


	//----- nvinfo : EIATTR_MERCURY_ISA_VERSION
	.align		4
        /*0054*/ 	.byte	0x03, 0x5f
        /*0056*/ 	.short	0x0101


	//----- nvinfo : EIATTR_VRC_CTA_INIT_COUNT
	.align		4
        /*0058*/ 	.byte	0x02, 0x4a
	.zero		1
	.zero		1


	//----- nvinfo : EIATTR_EXIT_INSTR_OFFSETS
	.align		4
        /*005c*/ 	.byte	0x04, 0x1c
        /*005e*/ 	.short	(.L_17 - .L_16)


	//   ....[0]....
.L_16:
        /*0060*/ 	.word	0x000002c0


	//   ....[1]....
        /*0064*/ 	.word	0x00000380


	//----- nvinfo : EIATTR_CRS_STACK_SIZE
	.align		4
.L_17:
        /*0068*/ 	.byte	0x04, 0x1e
        /*006a*/ 	.short	(.L_19 - .L_18)
.L_18:
        /*006c*/ 	.word	0x00000000


	//----- nvinfo : EIATTR_CBANK_PARAM_SIZE
	.align		4
.L_19:
        /*0070*/ 	.byte	0x03, 0x19
        /*0072*/ 	.short	0x0020


	//----- nvinfo : EIATTR_PARAM_CBANK
	.align		4
        /*0074*/ 	.byte	0x04, 0x0a
        /*0076*/ 	.short	(.L_21 - .L_20)
	.align		4
.L_20:
        /*0078*/ 	.word	index@(.nv.constant0._Z21argmax_partial_kernelPfiS_Pi)
        /*007c*/ 	.short	0x0380
        /*007e*/ 	.short	0x0020


	//----- nvinfo : EIATTR_SW_WAR
	.align		4
.L_21:
        /*0080*/ 	.byte	0x04, 0x36
        /*0082*/ 	.short	(.L_23 - .L_22)
.L_22:
        /*0084*/ 	.word	0x00000008
.L_23:


//--------------------- .nv.callgraph             --------------------------
	.section	.nv.callgraph,"",@"SHT_CUDA_CALLGRAPH"
	.align	4
	.sectionentsize	8
	.align		4
        /*0000*/ 	.word	0x00000000
	.align		4
        /*0004*/ 	.word	0xffffffff
	.align		4
        /*0008*/ 	.word	0x00000000
	.align		4
        /*000c*/ 	.word	0xfffffffe
	.align		4
        /*0010*/ 	.word	0x00000000
	.align		4
        /*0014*/ 	.word	0xfffffffd
	.align		4
        /*0018*/ 	.word	0x00000000
	.align		4
        /*001c*/ 	.word	0xfffffffc


//--------------------- .text._Z21argmax_partial_kernelPfiS_Pi --------------------------
	.section	.text._Z21argmax_partial_kernelPfiS_Pi,"ax",@progbits
	.align	128
        .global         _Z21argmax_partial_kernelPfiS_Pi
        .type           _Z21argmax_partial_kernelPfiS_Pi,@function
        .size           _Z21argmax_partial_kernelPfiS_Pi,(.L_x_5 - _Z21argmax_partial_kernelPfiS_Pi)
        .other          _Z21argmax_partial_kernelPfiS_Pi,@"STO_CUDA_ENTRY STV_DEFAULT"
_Z21argmax_partial_kernelPfiS_Pi:
.text._Z21argmax_partial_kernelPfiS_Pi:
[----:B------:R-:W-:Y:S01]  /*0000*/  LDC R1, c[0x0][0x37c] ;  /* 0x0000df00ff017b82 */ /* 0x000fe20000000800 */
[----:B------:R-:W0:Y:S01]  /*0010*/  S2R R11, SR_TID.X ;  /* 0x00000000000b7919 */ /* 0x000e220000002100 */
[----:B------:R-:W0:Y:S01]  /*0020*/  LDCU UR4, c[0x0][0x360] ;  /* 0x00006c00ff0477ac */ /* 0x000e220008000800 */
[----:B------:R-:W-:Y:S01]  /*0030*/  IMAD.MOV.U32 R6, RZ, RZ, -0x800001 ;  /* 0xff7fffffff067424 */ /* 0x000fe200078e00ff */
[----:B------:R-:W0:Y:S01]  /*0040*/  S2R R0, SR_CTAID.X ;  /* 0x0000000000007919 */ /* 0x000e220000002500 */
[----:B------:R-:W1:Y:S01]  /*0050*/  LDCU UR5, c[0x0][0x388] ;  /* 0x00007100ff0577ac */ /* 0x000e620008000800 */
[----:B------:R-:W2:Y:S01]  /*0060*/  LDCU.64 UR6, c[0x0][0x358] ;  /* 0x00006b00ff0677ac */ /* 0x000ea20008000a00 */
[----:B0-----:R-:W-:-:S05]  /*0070*/  IMAD R5, R0, UR4, R11 ;  /* 0x0000000400057c24 */ /* 0x001fca000f8e020b */
[----:B-1----:R-:W-:-:S13]  /*0080*/  ISETP.GE.AND P0, PT, R5, UR5, PT ;  /* 0x0000000505007c0c */ /* 0x002fda000bf06270 */
[----:B------:R-:W0:Y:S02]  /*0090*/  @!P0 LDC.64 R2, c[0x0][0x380] ;  /* 0x0000e000ff028b82 */ /* 0x000e240000000a00 */
[----:B0-----:R-:W-:-:S05]  /*00a0*/  @!P0 IMAD.WIDE R2, R5, 0x4, R2 ;  /* 0x0000000405028825 */ /* 0x001fca00078e0202 */
[----:B--2---:R-:W2:Y:S01]  /*00b0*/  @!P0 LDG.E R6, desc[UR6][R2.64] ;  /* 0x0000000602068981 */ /* 0x004ea2000c1e1900 */
[----:B------:R-:W-:Y:S02]  /*00c0*/  MOV R4, 0x400 ;  /* 0x0000040000047802 */ /* 0x000fe40000000f00 */
[----:B------:R-:W-:Y:S01]  /*00d0*/  MOV R7, 0xffffffff ;  /* 0xffffffff00077802 */ /* 0x000fe20000000f00 */
[----:B------:R-:W0:Y:S01]  /*00e0*/  S2R R9, SR_CgaCtaId ;  /* 0x0000000000097919 */ /* 0x000e220000008800 */
[----:B------:R-:W-:Y:S01]  /*00f0*/  @!P0 IMAD.MOV.U32 R7, RZ, RZ, R5 ;  /* 0x000000ffff078224 */ /* 0x000fe200078e0005 */
[----:B0-----:R-:W-:Y:S01]  /*0100*/  LEA R9, R9, R4, 0x18 ;  /* 0x0000000409097211 */ /* 0x001fe200078ec0ff */
[----:B------:R-:W-:-:S04]  /*0110*/  IMAD.U32 R4, RZ, RZ, UR4 ;  /* 0x00000004ff047e24 */ /* 0x000fc8000f8e00ff */
[C---:B------:R-:W-:Y:S01]  /*0120*/  IMAD R8, R4.reuse, 0x4, R9 ;  /* 0x0000000404087824 */ /* 0x040fe200078e0209 */
[----:B------:R-:W-:Y:S02]  /*0130*/  ISETP.GE.U32.AND P0, PT, R4, 0x2, PT ;  /* 0x000000020400780c */ /* 0x000fe40003f06070 */
[C---:B------:R-:W-:Y:S01]  /*0140*/  LEA R9, R11.reuse, R9, 0x2 ;  /* 0x000000090b097211 */ /* 0x040fe200078e10ff */
[----:B------:R-:W-:-:S04]  /*0150*/  IMAD R10, R11, 0x4, R8 ;  /* 0x000000040b0a7824 */ /* 0x000fc800078e0208 */
[----:B--2---:R0:W-:Y:S04]  /*0160*/  STS [R9], R6 ;  /* 0x0000000609007388 */ /* 0x0041e80000000800 */
[----:B------:R0:W-:Y:S01]  /*0170*/  STS [R10], R7 ;  /* 0x000000070a007388 */ /* 0x0001e20000000800 */
[----:B------:R-:W-:Y:S06]  /*0180*/  BAR.SYNC.DEFER_BLOCKING 0x0 ;  /* 0x0000000000007b1d */ /* 0x000fec0000010000 */
[----:B------:R-:W-:Y:S05]  /*0190*/  @!P0 BRA `(.L_x_0) ;  /* 0x0000000000448947 */ /* 0x000fea0003800000 */
.L_x_3:
[----:B------:R-:W-:Y:S01]  /*01a0*/  MOV R5, R4 ;  /* 0x0000000400057202 */ /* 0x000fe20000000f00 */
[----:B------:R-:W-:Y:S01]  /*01b0*/  BSSY.RECONVERGENT B0, `(.L_x_1) ;  /* 0x000000c000007945 */ /* 0x000fe20003800200 */
[----:B------:R-:W-:-:S04]  /*01c0*/  SHF.R.U32.HI R4, RZ, 0x1, R4 ;  /* 0x00000001ff047819 */ /* 0x000fc80000011604 */
[----:B------:R-:W-:-:S13]  /*01d0*/  ISETP.GE.U32.AND P0, PT, R11, R4, PT ;  /* 0x000000040b00720c */ /* 0x000fda0003f06070 */
[----:B-1----:R-:W-:Y:S05]  /*01e0*/  @P0 BRA `(.L_x_2) ;  /* 0x0000000000200947 */ /* 0x002fea0003800000 */
[----:B------:R-:W-:Y:S01]  /*01f0*/  IMAD R2, R4, 0x4, R9 ;  /* 0x0000000404027824 */ /* 0x000fe200078e0209 */
[----:B------:R-:W-:Y:S05]  /*0200*/  LDS R3, [R9] ;  /* 0x0000000009037984 */ /* 0x000fea0000000800 */
[----:B------:R-:W1:Y:S02]  /*0210*/  LDS R2, [R2] ;  /* 0x0000000002027984 */ /* 0x000e640000000800 */
[----:B-1----:R-:W-:-:S13]  /*0220*/  FSETP.GT.AND P0, PT, R2, R3, PT ;  /* 0x000000030200720b */ /* 0x002fda0003f04000 */
[----:B------:R-:W-:Y:S01]  /*0230*/  @P0 LEA R3, R4, R10, 0x2 ;  /* 0x0000000a04030211 */ /* 0x000fe200078e10ff */
[----:B------:R-:W-:Y:S05]  /*0240*/  @P0 STS [R9], R2 ;  /* 0x0000000209000388 */ /* 0x000fea0000000800 */
[----:B------:R-:W1:Y:S04]  /*0250*/  @P0 LDS R3, [R3] ;  /* 0x0000000003030984 */ /* 0x000e680000000800 */
[----:B-1----:R1:W-:Y:S02]  /*0260*/  @P0 STS [R10], R3 ;  /* 0x000000030a000388 */ /* 0x0023e40000000800 */
.L_x_2:
[----:B------:R-:W-:Y:S05]  /*0270*/  BSYNC.RECONVERGENT B0 ;  /* 0x0000000000007941 */ /* 0x000fea0003800200 */
.L_x_1:
[----:B------:R-:W-:Y:S01]  /*0280*/  BAR.SYNC.DEFER_BLOCKING 0x0 ;  /* 0x0000000000007b1d */ /* 0x000fe20000010000 */
[----:B------:R-:W-:-:S13]  /*0290*/  ISETP.GT.U32.AND P0, PT, R5, 0x3, PT ;  /* 0x000000030500780c */ /* 0x000fda0003f04070 */
[----:B------:R-:W-:Y:S05]  /*02a0*/  @P0 BRA `(.L_x_3) ;  /* 0xfffffffc00bc0947 */ /* 0x000fea000383ffff */
.L_x_0:
[----:B------:R-:W-:-:S13]  /*02b0*/  ISETP.NE.AND P0, PT, R11, RZ, PT ;  /* 0x000000ff0b00720c */ /* 0x000fda0003f05270 */
[----:B------:R-:W-:Y:S05]  /*02c0*/  @P0 EXIT ;  /* 0x000000000000094d */ /* 0x000fea0003800000 */
[----:B------:R-:W2:Y:S01]  /*02d0*/  S2UR UR5, SR_CgaCtaId ;  /* 0x00000000000579c3 */ /* 0x000ea20000008800 */
[----:B------:R-:W-:Y:S01]  /*02e0*/  UMOV UR4, 0x400 ;  /* 0x0000040000047882 */ /* 0x000fe20000000000 */
[----:B0-----:R-:W-:Y:S06]  /*02f0*/  LDS R9, [R8] ;  /* 0x0000000008097984 */ /* 0x001fec0000000800 */
[----:B-1----:R-:W0:Y:S08]  /*0300*/  LDC.64 R2, c[0x0][0x390] ;  /* 0x0000e400ff027b82 */ /* 0x002e300000000a00 */
[----:B------:R-:W1:Y:S01]  /*0310*/  LDC.64 R4, c[0x0][0x398] ;  /* 0x0000e600ff047b82 */ /* 0x000e620000000a00 */
[----:B--2---:R-:W-:Y:S01]  /*0320*/  ULEA UR4, UR5, UR4, 0x18 ;  /* 0x0000000405047291 */ /* 0x004fe2000f8ec0ff */
[----:B0-----:R-:W-:-:S08]  /*0330*/  IMAD.WIDE.U32 R2, R0, 0x4, R2 ;  /* 0x0000000400027825 */ /* 0x001fd000078e0002 */
[----:B------:R-:W0:Y:S01]  /*0340*/  LDS R7, [UR4] ;  /* 0x00000004ff077984 */ /* 0x000e220008000800 */
[----:B-1----:R-:W-:-:S03]  /*0350*/  IMAD.WIDE.U32 R4, R0, 0x4, R4 ;  /* 0x0000000400047825 */ /* 0x002fc600078e0004 */
[----:B0-----:R-:W-:Y:S04]  /*0360*/  STG.E desc[UR6][R2.64], R7 ;  /* 0x0000000702007986 */ /* 0x001fe8000c101906 */
[----:B------:R-:W-:Y:S01]  /*0370*/  STG.E desc[UR6][R4.64], R9 ;  /* 0x0000000904007986 */ /* 0x000fe2000c101906 */
[----:B------:R-:W-:Y:S05]  /*0380*/  EXIT ;  /* 0x000000000000794d */ /* 0x000fea0003800000 */
.L_x_4:
[----:B------:R-:W-:-:S00]  /*0390*/  BRA `(.L_x_4) ;  /* 0xfffffffc00fc7947 */ /* 0x000fc0000383ffff */
[----:B------:R-:W-:-:S00]  /*03a0*/  NOP ;  /* 0x0000000000007918 */ /* 0x000fc00000000000 */
        /* <DEDUP_REMOVED lines=13> */
.L_x_5:


//--------------------- .nv.shared._Z21argmax_partial_kernelPfiS_Pi --------------------------
	.section	.nv.shared._Z21argmax_partial_kernelPfiS_Pi,"aw",@nobits
	.sectionflags	@""
	.align	16
	.zero		1024


//--------------------- .nv.shared.reserved.0     --------------------------
	.section	.nv.shared.reserved.0,"aw",@nobits
	.weak		__nv_reservedSMEM_offset_0_alias
	.size		__nv_reservedSMEM_offset_0_alias, 0, 64
	.other		__nv_reservedSMEM_offset_0_alias,@"STO_CUDA_RESERVED_SHARED STV_DEFAULT"
__nv_reservedSMEM_offset_0_alias:
	.zero		0
	.zero		64


//--------------------- .nv.constant0._Z21argmax_partial_kernelPfiS_Pi --------------------------
	.section	.nv.constant0._Z21argmax_partial_kernelPfiS_Pi,"a",@progbits
	.sectionflags	@""
	.align	4
.nv.constant0._Z21argmax_partial_kernelPfiS_Pi:
	.zero		928


//--------------------- SYMBOLS --------------------------

	.type		.nv.reservedSmem.offset0,@object
	.size		.nv.reservedSmem.offset0,0x4
	.type		.nv.reservedSmem.cap,@object
	.size		.nv.reservedSmem.cap,0x4
